//
// Generated by NVIDIA NVVM Compiler
//
// Compiler Build ID: CL-36424714
// Cuda compilation tools, release 13.0, V13.0.88
// Based on NVVM 20.0.0
//

.version 9.0
.target sm_100
.address_size 64

	// .globl	_Z6matrixPddii

.visible .entry _Z6matrixPddii(
	.param .u64 .ptr .align 1 _Z6matrixPddii_param_0,
	.param .f64 _Z6matrixPddii_param_1,
	.param .u32 _Z6matrixPddii_param_2,
	.param .u32 _Z6matrixPddii_param_3
)
{
	.reg .pred 	%p<2>;
	.reg .b32 	%r<8>;
	.reg .b64 	%rd<7>;
	.reg .b64 	%fd<2>;

	ld.param.u64 	%rd2, [_Z6matrixPddii_param_0];
	ld.param.f64 	%fd1, [_Z6matrixPddii_param_1];
	ld.param.u32 	%r1, [_Z6matrixPddii_param_2];
	ld.param.u32 	%r2, [_Z6matrixPddii_param_3];
	mov.u32 	%r3, %ctaid.x;
	mov.u32 	%r4, %ntid.x;
	mov.u32 	%r5, %tid.x;
	mad.lo.s32 	%r6, %r3, %r4, %r5;
	cvt.u64.u32 	%rd1, %r6;
	mul.lo.s32 	%r7, %r2, %r1;
	cvt.s64.s32 	%rd3, %r7;
	setp.ge.u64 	%p1, %rd1, %rd3;
	@%p1 bra 	$L__BB0_2;
	cvta.to.global.u64 	%rd4, %rd2;
	shl.b64 	%rd5, %rd1, 3;
	add.s64 	%rd6, %rd4, %rd5;
	st.global.f64 	[%rd6], %fd1;
$L__BB0_2:
	ret;

}
	// .globl	_Z6conv2dPdS_S_iiiii
.visible .entry _Z6conv2dPdS_S_iiiii(
	.param .u64 .ptr .align 1 _Z6conv2dPdS_S_iiiii_param_0,
	.param .u64 .ptr .align 1 _Z6conv2dPdS_S_iiiii_param_1,
	.param .u64 .ptr .align 1 _Z6conv2dPdS_S_iiiii_param_2,
	.param .u32 _Z6conv2dPdS_S_iiiii_param_3,
	.param .u32 _Z6conv2dPdS_S_iiiii_param_4,
	.param .u32 _Z6conv2dPdS_S_iiiii_param_5,
	.param .u32 _Z6conv2dPdS_S_iiiii_param_6,
	.param .u32 _Z6conv2dPdS_S_iiiii_param_7
)
{
	.reg .pred 	%p<15>;
	.reg .b32 	%r<58>;
	.reg .b64 	%rd<45>;
	.reg .b64 	%fd<119>;

	ld.param.u64 	%rd10, [_Z6conv2dPdS_S_iiiii_param_0];
	ld.param.u64 	%rd11, [_Z6conv2dPdS_S_iiiii_param_1];
	ld.param.u64 	%rd9, [_Z6conv2dPdS_S_iiiii_param_2];
	ld.param.u32 	%r29, [_Z6conv2dPdS_S_iiiii_param_3];
	ld.param.u32 	%r30, [_Z6conv2dPdS_S_iiiii_param_4];
	ld.param.u32 	%r27, [_Z6conv2dPdS_S_iiiii_param_5];
	ld.param.u32 	%r28, [_Z6conv2dPdS_S_iiiii_param_6];
	ld.param.u32 	%r31, [_Z6conv2dPdS_S_iiiii_param_7];
	cvta.to.global.u64 	%rd1, %rd11;
	cvta.to.global.u64 	%rd2, %rd10;
	mov.u32 	%r32, %ctaid.x;
	mov.u32 	%r33, %ntid.x;
	mov.u32 	%r34, %tid.x;
	mad.lo.s32 	%r1, %r32, %r33, %r34;
	mov.u32 	%r35, %ctaid.y;
	mov.u32 	%r36, %ntid.y;
	mov.u32 	%r37, %tid.y;
	mad.lo.s32 	%r2, %r35, %r36, %r37;
	mul.lo.s32 	%r3, %r31, %r1;
	mul.lo.s32 	%r38, %r31, %r2;
	sub.s32 	%r39, %r30, %r28;
	div.s32 	%r5, %r39, %r31;
	setp.ge.s32 	%p1, %r3, %r29;
	setp.ge.s32 	%p2, %r38, %r30;
	or.pred  	%p3, %p1, %p2;
	@%p3 bra 	$L__BB1_18;
	mov.f64 	%fd117, 0d0000000000000000;
	min.s32 	%r40, %r27, %r28;
	setp.lt.s32 	%p4, %r40, 1;
	@%p4 bra 	$L__BB1_17;
	and.b32  	%r6, %r28, 15;
	add.s32 	%r7, %r6, -1;
	and.b32  	%r8, %r28, 7;
	add.s32 	%r9, %r8, -1;
	and.b32  	%r10, %r28, 2147483632;
	and.b32  	%r11, %r28, 3;
	neg.s32 	%r12, %r10;
	add.s64 	%rd3, %rd2, 64;
	mov.f64 	%fd117, 0d0000000000000000;
	mov.b32 	%r52, 0;
$L__BB1_3:
	setp.lt.u32 	%p5, %r28, 16;
	add.s32 	%r43, %r52, %r3;
	mad.lo.s32 	%r14, %r43, %r30, %r38;
	mul.lo.s32 	%r15, %r52, %r28;
	mov.b32 	%r56, 0;
	@%p5 bra 	$L__BB1_6;
	mul.wide.u32 	%rd12, %r15, 8;
	add.s64 	%rd13, %rd1, %rd12;
	add.s64 	%rd44, %rd13, 64;
	mov.u32 	%r53, %r14;
	mov.u32 	%r54, %r12;
$L__BB1_5:
	.pragma "nounroll";
	mul.wide.s32 	%rd14, %r53, 8;
	add.s64 	%rd15, %rd3, %rd14;
	ld.global.f64 	%fd20, [%rd15+-64];
	ld.global.f64 	%fd21, [%rd44+-64];
	fma.rn.f64 	%fd22, %fd20, %fd21, %fd117;
	ld.global.f64 	%fd23, [%rd15+-56];
	ld.global.f64 	%fd24, [%rd44+-56];
	fma.rn.f64 	%fd25, %fd23, %fd24, %fd22;
	ld.global.f64 	%fd26, [%rd15+-48];
	ld.global.f64 	%fd27, [%rd44+-48];
	fma.rn.f64 	%fd28, %fd26, %fd27, %fd25;
	ld.global.f64 	%fd29, [%rd15+-40];
	ld.global.f64 	%fd30, [%rd44+-40];
	fma.rn.f64 	%fd31, %fd29, %fd30, %fd28;
	ld.global.f64 	%fd32, [%rd15+-32];
	ld.global.f64 	%fd33, [%rd44+-32];
	fma.rn.f64 	%fd34, %fd32, %fd33, %fd31;
	ld.global.f64 	%fd35, [%rd15+-24];
	ld.global.f64 	%fd36, [%rd44+-24];
	fma.rn.f64 	%fd37, %fd35, %fd36, %fd34;
	ld.global.f64 	%fd38, [%rd15+-16];
	ld.global.f64 	%fd39, [%rd44+-16];
	fma.rn.f64 	%fd40, %fd38, %fd39, %fd37;
	ld.global.f64 	%fd41, [%rd15+-8];
	ld.global.f64 	%fd42, [%rd44+-8];
	fma.rn.f64 	%fd43, %fd41, %fd42, %fd40;
	ld.global.f64 	%fd44, [%rd15];
	ld.global.f64 	%fd45, [%rd44];
	fma.rn.f64 	%fd46, %fd44, %fd45, %fd43;
	ld.global.f64 	%fd47, [%rd15+8];
	ld.global.f64 	%fd48, [%rd44+8];
	fma.rn.f64 	%fd49, %fd47, %fd48, %fd46;
	ld.global.f64 	%fd50, [%rd15+16];
	ld.global.f64 	%fd51, [%rd44+16];
	fma.rn.f64 	%fd52, %fd50, %fd51, %fd49;
	ld.global.f64 	%fd53, [%rd15+24];
	ld.global.f64 	%fd54, [%rd44+24];
	fma.rn.f64 	%fd55, %fd53, %fd54, %fd52;
	ld.global.f64 	%fd56, [%rd15+32];
	ld.global.f64 	%fd57, [%rd44+32];
	fma.rn.f64 	%fd58, %fd56, %fd57, %fd55;
	ld.global.f64 	%fd59, [%rd15+40];
	ld.global.f64 	%fd60, [%rd44+40];
	fma.rn.f64 	%fd61, %fd59, %fd60, %fd58;
	ld.global.f64 	%fd62, [%rd15+48];
	ld.global.f64 	%fd63, [%rd44+48];
	fma.rn.f64 	%fd64, %fd62, %fd63, %fd61;
	ld.global.f64 	%fd65, [%rd15+56];
	ld.global.f64 	%fd66, [%rd44+56];
	fma.rn.f64 	%fd117, %fd65, %fd66, %fd64;
	add.s32 	%r54, %r54, 16;
	add.s32 	%r53, %r53, 16;
	add.s64 	%rd44, %rd44, 128;
	setp.ne.s32 	%p6, %r54, 0;
	mov.u32 	%r56, %r10;
	@%p6 bra 	$L__BB1_5;
$L__BB1_6:
	setp.eq.s32 	%p7, %r6, 0;
	@%p7 bra 	$L__BB1_16;
	setp.lt.u32 	%p8, %r7, 7;
	@%p8 bra 	$L__BB1_9;
	add.s32 	%r44, %r14, %r56;
	mul.wide.s32 	%rd16, %r44, 8;
	add.s64 	%rd17, %rd2, %rd16;
	ld.global.f64 	%fd68, [%rd17];
	add.s32 	%r45, %r56, %r15;
	mul.wide.u32 	%rd18, %r45, 8;
	add.s64 	%rd19, %rd1, %rd18;
	ld.global.f64 	%fd69, [%rd19];
	fma.rn.f64 	%fd70, %fd68, %fd69, %fd117;
	ld.global.f64 	%fd71, [%rd17+8];
	cvt.u64.u32 	%rd20, %r15;
	cvt.u64.u32 	%rd21, %r56;
	add.s64 	%rd22, %rd21, %rd20;
	shl.b64 	%rd23, %rd22, 3;
	add.s64 	%rd24, %rd1, %rd23;
	ld.global.f64 	%fd72, [%rd24+8];
	fma.rn.f64 	%fd73, %fd71, %fd72, %fd70;
	ld.global.f64 	%fd74, [%rd17+16];
	ld.global.f64 	%fd75, [%rd24+16];
	fma.rn.f64 	%fd76, %fd74, %fd75, %fd73;
	ld.global.f64 	%fd77, [%rd17+24];
	ld.global.f64 	%fd78, [%rd24+24];
	fma.rn.f64 	%fd79, %fd77, %fd78, %fd76;
	ld.global.f64 	%fd80, [%rd17+32];
	ld.global.f64 	%fd81, [%rd24+32];
	fma.rn.f64 	%fd82, %fd80, %fd81, %fd79;
	ld.global.f64 	%fd83, [%rd17+40];
	ld.global.f64 	%fd84, [%rd24+40];
	fma.rn.f64 	%fd85, %fd83, %fd84, %fd82;
	ld.global.f64 	%fd86, [%rd17+48];
	ld.global.f64 	%fd87, [%rd24+48];
	fma.rn.f64 	%fd88, %fd86, %fd87, %fd85;
	ld.global.f64 	%fd89, [%rd17+56];
	ld.global.f64 	%fd90, [%rd24+56];
	fma.rn.f64 	%fd117, %fd89, %fd90, %fd88;
	add.s32 	%r56, %r56, 8;
$L__BB1_9:
	setp.eq.s32 	%p9, %r8, 0;
	@%p9 bra 	$L__BB1_16;
	setp.lt.u32 	%p10, %r9, 3;
	@%p10 bra 	$L__BB1_12;
	add.s32 	%r46, %r14, %r56;
	mul.wide.s32 	%rd25, %r46, 8;
	add.s64 	%rd26, %rd2, %rd25;
	ld.global.f64 	%fd92, [%rd26];
	add.s32 	%r47, %r56, %r15;
	mul.wide.u32 	%rd27, %r47, 8;
	add.s64 	%rd28, %rd1, %rd27;
	ld.global.f64 	%fd93, [%rd28];
	fma.rn.f64 	%fd94, %fd92, %fd93, %fd117;
	ld.global.f64 	%fd95, [%rd26+8];
	cvt.u64.u32 	%rd29, %r15;
	cvt.u64.u32 	%rd30, %r56;
	add.s64 	%rd31, %rd30, %rd29;
	shl.b64 	%rd32, %rd31, 3;
	add.s64 	%rd33, %rd1, %rd32;
	ld.global.f64 	%fd96, [%rd33+8];
	fma.rn.f64 	%fd97, %fd95, %fd96, %fd94;
	ld.global.f64 	%fd98, [%rd26+16];
	ld.global.f64 	%fd99, [%rd33+16];
	fma.rn.f64 	%fd100, %fd98, %fd99, %fd97;
	ld.global.f64 	%fd101, [%rd26+24];
	ld.global.f64 	%fd102, [%rd33+24];
	fma.rn.f64 	%fd117, %fd101, %fd102, %fd100;
	add.s32 	%r56, %r56, 4;
$L__BB1_12:
	setp.eq.s32 	%p11, %r11, 0;
	@%p11 bra 	$L__BB1_16;
	setp.eq.s32 	%p12, %r11, 1;
	add.s32 	%r48, %r14, %r56;
	mul.wide.s32 	%rd34, %r48, 8;
	add.s64 	%rd7, %rd2, %rd34;
	ld.global.f64 	%fd103, [%rd7];
	add.s32 	%r49, %r56, %r15;
	mul.wide.u32 	%rd35, %r49, 8;
	add.s64 	%rd36, %rd1, %rd35;
	ld.global.f64 	%fd104, [%rd36];
	fma.rn.f64 	%fd117, %fd103, %fd104, %fd117;
	@%p12 bra 	$L__BB1_16;
	setp.eq.s32 	%p13, %r11, 2;
	ld.global.f64 	%fd105, [%rd7+8];
	cvt.u64.u32 	%rd37, %r15;
	cvt.u64.u32 	%rd38, %r56;
	add.s64 	%rd39, %rd38, %rd37;
	shl.b64 	%rd40, %rd39, 3;
	add.s64 	%rd8, %rd1, %rd40;
	ld.global.f64 	%fd106, [%rd8+8];
	fma.rn.f64 	%fd117, %fd105, %fd106, %fd117;
	@%p13 bra 	$L__BB1_16;
	ld.global.f64 	%fd107, [%rd7+16];
	ld.global.f64 	%fd108, [%rd8+16];
	fma.rn.f64 	%fd117, %fd107, %fd108, %fd117;
$L__BB1_16:
	add.s32 	%r52, %r52, 1;
	setp.ne.s32 	%p14, %r52, %r27;
	@%p14 bra 	$L__BB1_3;
$L__BB1_17:
	mad.lo.s32 	%r50, %r2, %r5, %r2;
	add.s32 	%r51, %r50, %r1;
	cvta.to.global.u64 	%rd41, %rd9;
	mul.wide.s32 	%rd42, %r51, 8;
	add.s64 	%rd43, %rd41, %rd42;
	st.global.f64 	[%rd43], %fd117;
$L__BB1_18:
	ret;

}
	// .globl	_Z7paddingPdS_iiii
.visible .entry _Z7paddingPdS_iiii(
	.param .u64 .ptr .align 1 _Z7paddingPdS_iiii_param_0,
	.param .u64 .ptr .align 1 _Z7paddingPdS_iiii_param_1,
	.param .u32 _Z7paddingPdS_iiii_param_2,
	.param .u32 _Z7paddingPdS_iiii_param_3,
	.param .u32 _Z7paddingPdS_iiii_param_4,
	.param .u32 _Z7paddingPdS_iiii_param_5
)
{
	.reg .pred 	%p<4>;
	.reg .b32 	%r<21>;
	.reg .b64 	%rd<9>;
	.reg .b64 	%fd<2>;

	ld.param.u64 	%rd1, [_Z7paddingPdS_iiii_param_0];
	ld.param.u64 	%rd2, [_Z7paddingPdS_iiii_param_1];
	ld.param.u32 	%r6, [_Z7paddingPdS_iiii_param_2];
	ld.param.u32 	%r7, [_Z7paddingPdS_iiii_param_3];
	ld.param.u32 	%r4, [_Z7paddingPdS_iiii_param_4];
	ld.param.u32 	%r5, [_Z7paddingPdS_iiii_param_5];
	mov.u32 	%r8, %ctaid.x;
	mov.u32 	%r9, %ntid.x;
	mov.u32 	%r10, %tid.x;
	mad.lo.s32 	%r1, %r8, %r9, %r10;
	mov.u32 	%r11, %ctaid.y;
	mov.u32 	%r12, %ntid.y;
	mov.u32 	%r13, %tid.y;
	mad.lo.s32 	%r14, %r11, %r12, %r13;
	setp.ge.s32 	%p1, %r1, %r6;
	setp.ge.s32 	%p2, %r14, %r7;
	or.pred  	%p3, %p1, %p2;
	@%p3 bra 	$L__BB2_2;
	cvta.to.global.u64 	%rd3, %rd1;
	cvta.to.global.u64 	%rd4, %rd2;
	mad.lo.s32 	%r15, %r7, %r1, %r14;
	mul.wide.s32 	%rd5, %r15, 8;
	add.s64 	%rd6, %rd3, %rd5;
	ld.global.f64 	%fd1, [%rd6];
	add.s32 	%r16, %r4, %r1;
	add.s32 	%r17, %r4, %r7;
	add.s32 	%r18, %r17, %r5;
	add.s32 	%r19, %r4, %r14;
	mad.lo.s32 	%r20, %r18, %r16, %r19;
	mul.wide.s32 	%rd7, %r20, 8;
	add.s64 	%rd8, %rd4, %rd7;
	st.global.f64 	[%rd8], %fd1;
$L__BB2_2:
	ret;

}


// ===== COMPILED SASS (sm_100) =====

	.target	sm_100

	.elftype	@"ET_EXEC"


//--------------------- .note.nv.tkinfo           --------------------------
	.section	.note.nv.tkinfo,"",@"SHT_NOTE"
	.sectionflags	@"SHF_NOTE_NV_TKINFO"
	.tkinfo
        /*0018*/ 	.word	0x00000002
        /*0030*/ 	.string	""
        /*0030*/ 	.string	"ptxas"
        /*0030*/ 	.string	"Cuda compilation tools, release 13.0, V13.0.88"
        /*0030*/ 	.string	"Build cuda_13.0.r13.0/compiler.36424714_0"
        /*0030*/ 	.string	"-arch sm_100 -m 64 "



//--------------------- .note.nv.cuinfo           --------------------------
	.section	.note.nv.cuinfo,"",@"SHT_NOTE"
	.sectionflags	@"SHF_NOTE_NV_CUINFO"
        /*0018*/ 	.short	0x0002
        /*001a*/ 	.short	0x0064
        /*001c*/ 	.short	0x0082
	.zero		2


//--------------------- .nv.info                  --------------------------
	.section	.nv.info,"",@"SHT_CUDA_INFO"
	.align	4


	//----- nvinfo : EIATTR_REGCOUNT
	.align		4
        /*0000*/ 	.byte	0x04, 0x2f
        /*0002*/ 	.short	(.L_1 - .L_0)
	.align		4
.L_0:
        /*0004*/ 	.word	index@(_Z6matrixPddii)
        /*0008*/ 	.word	0x00000008


	//----- nvinfo : EIATTR_FRAME_SIZE
	.align		4
.L_1:
        /*000c*/ 	.byte	0x04, 0x11
        /*000e*/ 	.short	(.L_3 - .L_2)
	.align		4
.L_2:
        /*0010*/ 	.word	index@(_Z6matrixPddii)
        /*0014*/ 	.word	0x00000000


	//----- nvinfo : EIATTR_REGCOUNT
	.align		4
.L_3:
        /*0018*/ 	.byte	0x04, 0x2f
        /*001a*/ 	.short	(.L_5 - .L_4)
	.align		4
.L_4:
        /*001c*/ 	.word	index@(_Z6conv2dPdS_S_iiiii)
        /*0020*/ 	.word	0x00000020


	//----- nvinfo : EIATTR_FRAME_SIZE
	.align		4
.L_5:
        /*0024*/ 	.byte	0x04, 0x11
        /*0026*/ 	.short	(.L_7 - .L_6)
	.align		4
.L_6:
        /*0028*/ 	.word	index@(_Z6conv2dPdS_S_iiiii)
        /*002c*/ 	.word	0x00000000


	//----- nvinfo : EIATTR_REGCOUNT
	.align		4
.L_7:
        /*0030*/ 	.byte	0x04, 0x2f
        /*0032*/ 	.short	(.L_9 - .L_8)
	.align		4
.L_8:
        /*0034*/ 	.word	index@(_Z7paddingPdS_iiii)
        /*0038*/ 	.word	0x0000000a


	//----- nvinfo : EIATTR_FRAME_SIZE
	.align		4
.L_9:
        /*003c*/ 	.byte	0x04, 0x11
        /*003e*/ 	.short	(.L_11 - .L_10)
	.align		4
.L_10:
        /*0040*/ 	.word	index@(_Z7paddingPdS_iiii)
        /*0044*/ 	.word	0x00000000


	//----- nvinfo : EIATTR_MIN_STACK_SIZE
	.align		4
.L_11:
        /*0048*/ 	.byte	0x04, 0x12
        /*004a*/ 	.short	(.L_13 - .L_12)
	.align		4
.L_12:
        /*004c*/ 	.word	index@(_Z7paddingPdS_iiii)
        /*0050*/ 	.word	0x00000000


	//----- nvinfo : EIATTR_MIN_STACK_SIZE
	.align		4
.L_13:
        /*0054*/ 	.byte	0x04, 0x12
        /*0056*/ 	.short	(.L_15 - .L_14)
	.align		4
.L_14:
        /*0058*/ 	.word	index@(_Z6conv2dPdS_S_iiiii)
        /*005c*/ 	.word	0x00000000


	//----- nvinfo : EIATTR_MIN_STACK_SIZE
	.align		4
.L_15:
        /*0060*/ 	.byte	0x04, 0x12
        /*0062*/ 	.short	(.L_17 - .L_16)
	.align		4
.L_16:
        /*0064*/ 	.word	index@(_Z6matrixPddii)
        /*0068*/ 	.word	0x00000000
.L_17:


//--------------------- .nv.compat                --------------------------
	.section	.nv.compat,"",@"SHT_CUDA_COMPAT_INFO"
	.align	4
        /*0000*/ 	.byte	0x02, 0x09, 0x00, 0x00, 0x02, 0x02, 0x01, 0x00, 0x02, 0x05, 0x05, 0x00, 0x03, 0x07, 0x01, 0x01
        /*0010*/ 	.byte	0x02, 0x03, 0x00, 0x00, 0x02, 0x06, 0x01, 0x00, 0x04, 0x0b, 0x08, 0x00, 0x01, 0x00, 0x00, 0x00
        /*0020*/ 	.byte	0x00, 0x00, 0x00, 0x00


//--------------------- .nv.info._Z7paddingPdS_iiii --------------------------
	.section	.nv.info._Z7paddingPdS_iiii,"",@"SHT_CUDA_INFO"
	.sectionflags	@""
	.align	4


	//----- nvinfo : EIATTR_CUDA_API_VERSION
	.align		4
        /*0000*/ 	.byte	0x04, 0x37
        /*0002*/ 	.short	(.L_19 - .L_18)
.L_18:
        /*0004*/ 	.word	0x00000082


	//----- nvinfo : EIATTR_KPARAM_INFO
	.align		4
.L_19:
        /*0008*/ 	.byte	0x04, 0x17
        /*000a*/ 	.short	(.L_21 - .L_20)
.L_20:
        /*000c*/ 	.word	0x00000000
        /*0010*/ 	.short	0x0005
        /*0012*/ 	.short	0x001c
        /*0014*/ 	.byte	0x00, 0xf0, 0x11, 0x00


	//----- nvinfo : EIATTR_KPARAM_INFO
	.align		4
.L_21:
        /*0018*/ 	.byte	0x04, 0x17
        /*001a*/ 	.short	(.L_23 - .L_22)
.L_22:
        /*001c*/ 	.word	0x00000000
        /*0020*/ 	.short	0x0004
        /*0022*/ 	.short	0x0018
        /*0024*/ 	.byte	0x00, 0xf0, 0x11, 0x00


	//----- nvinfo : EIATTR_KPARAM_INFO
	.align		4
.L_23:
        /*0028*/ 	.byte	0x04, 0x17
        /*002a*/ 	.short	(.L_25 - .L_24)
.L_24:
        /*002c*/ 	.word	0x00000000
        /*0030*/ 	.short	0x0003
        /*0032*/ 	.short	0x0014
        /*0034*/ 	.byte	0x00, 0xf0, 0x11, 0x00


	//----- nvinfo : EIATTR_KPARAM_INFO
	.align		4
.L_25:
        /*0038*/ 	.byte	0x04, 0x17
        /*003a*/ 	.short	(.L_27 - .L_26)
.L_26:
        /*003c*/ 	.word	0x00000000
        /*0040*/ 	.short	0x0002
        /*0042*/ 	.short	0x0010
        /*0044*/ 	.byte	0x00, 0xf0, 0x11, 0x00


	//----- nvinfo : EIATTR_KPARAM_INFO
	.align		4
.L_27:
        /*0048*/ 	.byte	0x04, 0x17
        /*004a*/ 	.short	(.L_29 - .L_28)
.L_28:
        /*004c*/ 	.word	0x00000000
        /*0050*/ 	.short	0x0001
        /*0052*/ 	.short	0x0008
        /*0054*/ 	.byte	0x00, 0xf5, 0x21, 0x00


	//----- nvinfo : EIATTR_KPARAM_INFO
	.align		4
.L_29:
        /*0058*/ 	.byte	0x04, 0x17
        /*005a*/ 	.short	(.L_31 - .L_30)
.L_30:
        /*005c*/ 	.word	0x00000000
        /*0060*/ 	.short	0x0000
        /*0062*/ 	.short	0x0000
        /*0064*/ 	.byte	0x00, 0xf5, 0x21, 0x00


	//----- nvinfo : EIATTR_SPARSE_MMA_MASK
	.align		4
.L_31:
        /*0068*/ 	.byte	0x03, 0x50
        /*006a*/ 	.short	0x0000


	//----- nvinfo : EIATTR_MAXREG_COUNT
	.align		4
        /*006c*/ 	.byte	0x03, 0x1b
        /*006e*/ 	.short	0x00ff


	//----- nvinfo : EIATTR_MERCURY_ISA_VERSION
	.align		4
        /*0070*/ 	.byte	0x03, 0x5f
        /*0072*/ 	.short	0x0101


	//----- nvinfo : EIATTR_VRC_CTA_INIT_COUNT
	.align		4
        /*0074*/ 	.byte	0x02, 0x4a
	.zero		1
	.zero		1


	//----- nvinfo : EIATTR_EXIT_INSTR_OFFSETS
	.align		4
        /*0078*/ 	.byte	0x04, 0x1c
        /*007a*/ 	.short	(.L_33 - .L_32)


	//   ....[0]....
.L_32:
        /*007c*/ 	.word	0x000000c0


	//   ....[1]....
        /*0080*/ 	.word	0x000001a0


	//----- nvinfo : EIATTR_CBANK_PARAM_SIZE
	.align		4
.L_33:
        /*0084*/ 	.byte	0x03, 0x19
        /*0086*/ 	.short	0x0020


	//----- nvinfo : EIATTR_PARAM_CBANK
	.align		4
        /*0088*/ 	.byte	0x04, 0x0a
        /*008a*/ 	.short	(.L_35 - .L_34)
	.align		4
.L_34:
        /*008c*/ 	.word	index@(.nv.constant0._Z7paddingPdS_iiii)
        /*0090*/ 	.short	0x0380
        /*0092*/ 	.short	0x0020


	//----- nvinfo : EIATTR_SW_WAR
	.align		4
.L_35:
        /*0094*/ 	.byte	0x04, 0x36
        /*0096*/ 	.short	(.L_37 - .L_36)
.L_36:
        /*0098*/ 	.word	0x00000008
.L_37:


//--------------------- .nv.info._Z6conv2dPdS_S_iiiii --------------------------
	.section	.nv.info._Z6conv2dPdS_S_iiiii,"",@"SHT_CUDA_INFO"
	.sectionflags	@""
	.align	4


	//----- nvinfo : EIATTR_CUDA_API_VERSION
	.align		4
        /*0000*/ 	.byte	0x04, 0x37
        /*0002*/ 	.short	(.L_39 - .L_38)
.L_38:
        /*0004*/ 	.word	0x00000082


	//----- nvinfo : EIATTR_KPARAM_INFO
	.align		4
.L_39:
        /*0008*/ 	.byte	0x04, 0x17
        /*000a*/ 	.short	(.L_41 - .L_40)
.L_40:
        /*000c*/ 	.word	0x00000000
        /*0010*/ 	.short	0x0007
        /*0012*/ 	.short	0x0028
        /*0014*/ 	.byte	0x00, 0xf0, 0x11, 0x00


	//----- nvinfo : EIATTR_KPARAM_INFO
	.align		4
.L_41:
        /*0018*/ 	.byte	0x04, 0x17
        /*001a*/ 	.short	(.L_43 - .L_42)
.L_42:
        /*001c*/ 	.word	0x00000000
        /*0020*/ 	.short	0x0006
        /*0022*/ 	.short	0x0024
        /*0024*/ 	.byte	0x00, 0xf0, 0x11, 0x00


	//----- nvinfo : EIATTR_KPARAM_INFO
	.align		4
.L_43:
        /*0028*/ 	.byte	0x04, 0x17
        /*002a*/ 	.short	(.L_45 - .L_44)
.L_44:
        /*002c*/ 	.word	0x00000000
        /*0030*/ 	.short	0x0005
        /*0032*/ 	.short	0x0020
        /*0034*/ 	.byte	0x00, 0xf0, 0x11, 0x00


	//----- nvinfo : EIATTR_KPARAM_INFO
	.align		4
.L_45:
        /*0038*/ 	.byte	0x04, 0x17
        /*003a*/ 	.short	(.L_47 - .L_46)
.L_46:
        /*003c*/ 	.word	0x00000000
        /*0040*/ 	.short	0x0004
        /*0042*/ 	.short	0x001c
        /*0044*/ 	.byte	0x00, 0xf0, 0x11, 0x00


	//----- nvinfo : EIATTR_KPARAM_INFO
	.align		4
.L_47:
        /*0048*/ 	.byte	0x04, 0x17
        /*004a*/ 	.short	(.L_49 - .L_48)
.L_48:
        /*004c*/ 	.word	0x00000000
        /*0050*/ 	.short	0x0003
        /*0052*/ 	.short	0x0018
        /*0054*/ 	.byte	0x00, 0xf0, 0x11, 0x00


	//----- nvinfo : EIATTR_KPARAM_INFO
	.align		4
.L_49:
        /*0058*/ 	.byte	0x04, 0x17
        /*005a*/ 	.short	(.L_51 - .L_50)
.L_50:
        /*005c*/ 	.word	0x00000000
        /*0060*/ 	.short	0x0002
        /*0062*/ 	.short	0x0010
        /*0064*/ 	.byte	0x00, 0xf5, 0x21, 0x00


	//----- nvinfo : EIATTR_KPARAM_INFO
	.align		4
.L_51:
        /*0068*/ 	.byte	0x04, 0x17
        /*006a*/ 	.short	(.L_53 - .L_52)
.L_52:
        /*006c*/ 	.word	0x00000000
        /*0070*/ 	.short	0x0001
        /*0072*/ 	.short	0x0008
        /*0074*/ 	.byte	0x00, 0xf5, 0x21, 0x00


	//----- nvinfo : EIATTR_KPARAM_INFO
	.align		4
.L_53:
        /*0078*/ 	.byte	0x04, 0x17
        /*007a*/ 	.short	(.L_55 - .L_54)
.L_54:
        /*007c*/ 	.word	0x00000000
        /*0080*/ 	.short	0x0000
        /*0082*/ 	.short	0x0000
        /*0084*/ 	.byte	0x00, 0xf5, 0x21, 0x00


	//----- nvinfo : EIATTR_SPARSE_MMA_MASK
	.align		4
.L_55:
        /*0088*/ 	.byte	0x03, 0x50
        /*008a*/ 	.short	0x0000


	//----- nvinfo : EIATTR_MAXREG_COUNT
	.align		4
        /*008c*/ 	.byte	0x03, 0x1b
        /*008e*/ 	.short	0x00ff


	//----- nvinfo : EIATTR_MERCURY_ISA_VERSION
	.align		4
        /*0090*/ 	.byte	0x03, 0x5f
        /*0092*/ 	.short	0x0101


	//----- nvinfo : EIATTR_VRC_CTA_INIT_COUNT
	.align		4
        /*0094*/ 	.byte	0x02, 0x4a
	.zero		1
	.zero		1


	//----- nvinfo : EIATTR_EXIT_INSTR_OFFSETS
	.align		4
        /*0098*/ 	.byte	0x04, 0x1c
        /*009a*/ 	.short	(.L_57 - .L_56)


	//   ....[0]....
.L_56:
        /*009c*/ 	.word	0x00000220


	//   ....[1]....
        /*00a0*/ 	.word	0x00000ee0


	//----- nvinfo : EIATTR_CBANK_PARAM_SIZE
	.align		4
.L_57:
        /*00a4*/ 	.byte	0x03, 0x19
        /*00a6*/ 	.short	0x002c


	//----- nvinfo : EIATTR_PARAM_CBANK
	.align		4
        /*00a8*/ 	.byte	0x04, 0x0a
        /*00aa*/ 	.short	(.L_59 - .L_58)
	.align		4
.L_58:
        /*00ac*/ 	.word	index@(.nv.constant0._Z6conv2dPdS_S_iiiii)
        /*00b0*/ 	.short	0x0380
        /*00b2*/ 	.short	0x002c


	//----- nvinfo : EIATTR_SW_WAR
	.align		4
.L_59:
        /*00b4*/ 	.byte	0x04, 0x36
        /*00b6*/ 	.short	(.L_61 - .L_60)
.L_60:
        /*00b8*/ 	.word	0x00000008
.L_61:


//--------------------- .nv.info._Z6matrixPddii   --------------------------
	.section	.nv.info._Z6matrixPddii,"",@"SHT_CUDA_INFO"
	.sectionflags	@""
	.align	4


	//----- nvinfo : EIATTR_CUDA_API_VERSION
	.align		4
        /*0000*/ 	.byte	0x04, 0x37
        /*0002*/ 	.short	(.L_63 - .L_62)
.L_62:
        /*0004*/ 	.word	0x00000082


	//----- nvinfo : EIATTR_KPARAM_INFO
	.align		4
.L_63:
        /*0008*/ 	.byte	0x04, 0x17
        /*000a*/ 	.short	(.L_65 - .L_64)
.L_64:
        /*000c*/ 	.word	0x00000000
        /*0010*/ 	.short	0x0003
        /*0012*/ 	.short	0x0014
        /*0014*/ 	.byte	0x00, 0xf0, 0x11, 0x00


	//----- nvinfo : EIATTR_KPARAM_INFO
	.align		4
.L_65:
        /*0018*/ 	.byte	0x04, 0x17
        /*001a*/ 	.short	(.L_67 - .L_66)
.L_66:
        /*001c*/ 	.word	0x00000000
        /*0020*/ 	.short	0x0002
        /*0022*/ 	.short	0x0010
        /*0024*/ 	.byte	0x00, 0xf0, 0x11, 0x00


	//----- nvinfo : EIATTR_KPARAM_INFO
	.align		4
.L_67:
        /*0028*/ 	.byte	0x04, 0x17
        /*002a*/ 	.short	(.L_69 - .L_68)
.L_68:
        /*002c*/ 	.word	0x00000000
        /*0030*/ 	.short	0x0001
        /*0032*/ 	.short	0x0008
        /*0034*/ 	.byte	0x00, 0xf0, 0x21, 0x00


	//----- nvinfo : EIATTR_KPARAM_INFO
	.align		4
.L_69:
        /*0038*/ 	.byte	0x04, 0x17
        /*003a*/ 	.short	(.L_71 - .L_70)
.L_70:
        /*003c*/ 	.word	0x00000000
        /*0040*/ 	.short	0x0000
        /*0042*/ 	.short	0x0000
        /*0044*/ 	.byte	0x00, 0xf5, 0x21, 0x00


	//----- nvinfo : EIATTR_SPARSE_MMA_MASK
	.align		4
.L_71:
        /*0048*/ 	.byte	0x03, 0x50
        /*004a*/ 	.short	0x0000


	//----- nvinfo : EIATTR_MAXREG_COUNT
	.align		4
        /*004c*/ 	.byte	0x03, 0x1b
        /*004e*/ 	.short	0x00ff


	//----- nvinfo : EIATTR_MERCURY_ISA_VERSION
	.align		4
        /*0050*/ 	.byte	0x03, 0x5f
        /*0052*/ 	.short	0x0101


	//----- nvinfo : EIATTR_VRC_CTA_INIT_COUNT
	.align		4
        /*0054*/ 	.byte	0x02, 0x4a
	.zero		1
	.zero		1


	//----- nvinfo : EIATTR_EXIT_INSTR_OFFSETS
	.align		4
        /*0058*/ 	.byte	0x04, 0x1c
        /*005a*/ 	.short	(.L_73 - .L_72)


	//   ....[0]....
.L_72:
        /*005c*/ 	.word	0x000000a0


	//   ....[1]....
        /*0060*/ 	.word	0x00000110


	//----- nvinfo : EIATTR_CBANK_PARAM_SIZE
	.align		4
.L_73:
        /*0064*/ 	.byte	0x03, 0x19
        /*0066*/ 	.short	0x0018


	//----- nvinfo : EIATTR_PARAM_CBANK
	.align		4
        /*0068*/ 	.byte	0x04, 0x0a
        /*006a*/ 	.short	(.L_75 - .L_74)
	.align		4
.L_74:
        /*006c*/ 	.word	index@(.nv.constant0._Z6matrixPddii)
        /*0070*/ 	.short	0x0380
        /*0072*/ 	.short	0x0018


	//----- nvinfo : EIATTR_SW_WAR
	.align		4
.L_75:
        /*0074*/ 	.byte	0x04, 0x36
        /*0076*/ 	.short	(.L_77 - .L_76)
.L_76:
        /*0078*/ 	.word	0x00000008
.L_77:


//--------------------- .nv.callgraph             --------------------------
	.section	.nv.callgraph,"",@"SHT_CUDA_CALLGRAPH"
	.align	4
	.sectionentsize	8
	.align		4
        /*0000*/ 	.word	0x00000000
	.align		4
        /*0004*/ 	.word	0xffffffff
	.align		4
        /*0008*/ 	.word	0x00000000
	.align		4
        /*000c*/ 	.word	0xfffffffe
	.align		4
        /*0010*/ 	.word	0x00000000
	.align		4
        /*0014*/ 	.word	0xfffffffd
	.align		4
        /*0018*/ 	.word	0x00000000
	.align		4
        /*001c*/ 	.word	0xfffffffc


//--------------------- .text._Z7paddingPdS_iiii  --------------------------
	.section	.text._Z7paddingPdS_iiii,"ax",@progbits
	.align	128
        .global         _Z7paddingPdS_iiii
        .type           _Z7paddingPdS_iiii,@function
        .size           _Z7paddingPdS_iiii,(.L_x_10 - _Z7paddingPdS_iiii)
        .other          _Z7paddingPdS_iiii,@"STO_CUDA_ENTRY STV_DEFAULT"
_Z7paddingPdS_iiii:
.text._Z7paddingPdS_iiii:
[----:B------:R-:W-:Y:S01]  /*0000*/  LDC R1, c[0x0][0x37c] ;  /* 0x0000df00ff017b82 */ /* 0x000fe20000000800 */
[----:B------:R-:W0:Y:S07]  /*0010*/  S2R R2, SR_TID.Y ;  /* 0x0000000000027919 */ /* 0x000e2e0000002200 */
[----:B------:R-:W1:Y:S01]  /*0020*/  LDC R0, c[0x0][0x360] ;  /* 0x0000d800ff007b82 */ /* 0x000e620000000800 */
[----:B------:R-:W2:Y:S01]  /*0030*/  LDCU.64 UR8, c[0x0][0x390] ;  /* 0x00007200ff0877ac */ /* 0x000ea20008000a00 */
[----:B------:R-:W1:Y:S06]  /*0040*/  S2R R3, SR_TID.X ;  /* 0x0000000000037919 */ /* 0x000e6c0000002100 */
[----:B------:R-:W0:Y:S08]  /*0050*/  S2UR UR5, SR_CTAID.Y ;  /* 0x00000000000579c3 */ /* 0x000e300000002600 */
[----:B------:R-:W0:Y:S08]  /*0060*/  LDC R7, c[0x0][0x364] ;  /* 0x0000d900ff077b82 */ /* 0x000e300000000800 */
[----:B------:R-:W1:Y:S01]  /*0070*/  S2UR UR4, SR_CTAID.X ;  /* 0x00000000000479c3 */ /* 0x000e620000002500 */
[----:B0-----:R-:W-:-:S05]  /*0080*/  IMAD R7, R7, UR5, R2 ;  /* 0x0000000507077c24 */ /* 0x001fca000f8e0202 */
[----:B--2---:R-:W-:Y:S01]  /*0090*/  ISETP.GE.AND P0, PT, R7, UR9, PT ;  /* 0x0000000907007c0c */ /* 0x004fe2000bf06270 */
[----:B-1----:R-:W-:-:S05]  /*00a0*/  IMAD R0, R0, UR4, R3 ;  /* 0x0000000400007c24 */ /* 0x002fca000f8e0203 */
[----:B------:R-:W-:-:S13]  /*00b0*/  ISETP.GE.OR P0, PT, R0, UR8, P0 ;  /* 0x0000000800007c0c */ /* 0x000fda0008706670 */
[----:B------:R-:W-:Y:S05]  /*00c0*/  @P0 EXIT ;  /* 0x000000000000094d */ /* 0x000fea0003800000 */
[----:B------:R-:W0:Y:S01]  /*00d0*/  LDC.64 R2, c[0x0][0x380] ;  /* 0x0000e000ff027b82 */ /* 0x000e220000000a00 */
[----:B------:R-:W1:Y:S01]  /*00e0*/  LDCU.64 UR6, c[0x0][0x358] ;  /* 0x00006b00ff0677ac */ /* 0x000e620008000a00 */
[----:B------:R-:W-:Y:S01]  /*00f0*/  IMAD R5, R0, UR9, R7 ;  /* 0x0000000900057c24 */ /* 0x000fe2000f8e0207 */
[----:B------:R-:W2:Y:S03]  /*0100*/  LDCU.64 UR10, c[0x0][0x398] ;  /* 0x00007300ff0a77ac */ /* 0x000ea60008000a00 */
[----:B0-----:R-:W-:Y:S02]  /*0110*/  IMAD.WIDE R2, R5, 0x8, R2 ;  /* 0x0000000805027825 */ /* 0x001fe400078e0202 */
[----:B------:R-:W0:Y:S04]  /*0120*/  LDC.64 R4, c[0x0][0x388] ;  /* 0x0000e200ff047b82 */ /* 0x000e280000000a00 */
[----:B-1----:R-:W3:Y:S01]  /*0130*/  LDG.E.64 R2, desc[UR6][R2.64] ;  /* 0x0000000602027981 */ /* 0x002ee2000c1e1b00 */
[----:B--2---:R-:W-:-:S02]  /*0140*/  UIADD3 UR4, UPT, UPT, UR11, UR9, UR10 ;  /* 0x000000090b047290 */ /* 0x004fc4000fffe00a */
[----:B------:R-:W-:Y:S02]  /*0150*/  IADD3 R0, PT, PT, R0, UR10, RZ ;  /* 0x0000000a00007c10 */ /* 0x000fe4000fffe0ff */
[----:B------:R-:W-:-:S05]  /*0160*/  IADD3 R7, PT, PT, R7, UR10, RZ ;  /* 0x0000000a07077c10 */ /* 0x000fca000fffe0ff */
[----:B------:R-:W-:-:S04]  /*0170*/  IMAD R7, R0, UR4, R7 ;  /* 0x0000000400077c24 */ /* 0x000fc8000f8e0207 */
[----:B0-----:R-:W-:-:S05]  /*0180*/  IMAD.WIDE R4, R7, 0x8, R4 ;  /* 0x0000000807047825 */ /* 0x001fca00078e0204 */
[----:B---3--:R-:W-:Y:S01]  /*0190*/  STG.E.64 desc[UR6][R4.64], R2 ;  /* 0x0000000204007986 */ /* 0x008fe2000c101b06 */
[----:B------:R-:W-:Y:S05]  /*01a0*/  EXIT ;  /* 0x000000000000794d */ /* 0x000fea0003800000 */
.L_x_0:
[----:B------:R-:W-:-:S00]  /*01b0*/  BRA `(.L_x_0) ;  /* 0xfffffffc00fc7947 */ /* 0x000fc0000383ffff */
[----:B------:R-:W-:-:S00]  /*01c0*/  NOP ;  /* 0x0000000000007918 */ /* 0x000fc00000000000 */
        /* <DEDUP_REMOVED lines=11> */
.L_x_10:


//--------------------- .text._Z6conv2dPdS_S_iiiii --------------------------
	.section	.text._Z6conv2dPdS_S_iiiii,"ax",@progbits
	.align	128
        .global         _Z6conv2dPdS_S_iiiii
        .type           _Z6conv2dPdS_S_iiiii,@function
        .size           _Z6conv2dPdS_S_iiiii,(.L_x_11 - _Z6conv2dPdS_S_iiiii)
        .other          _Z6conv2dPdS_S_iiiii,@"STO_CUDA_ENTRY STV_DEFAULT"
_Z6conv2dPdS_S_iiiii:
.text._Z6conv2dPdS_S_iiiii:
[----:B------:R-:W-:Y:S08]  /*0000*/  LDC R1, c[0x0][0x37c] ;  /* 0x0000df00ff017b82 */ /* 0x000ff00000000800 */
[----:B------:R-:W0:Y:S01]  /*0010*/  LDC R7, c[0x0][0x3a8] ;  /* 0x0000ea00ff077b82 */ /* 0x000e220000000800 */
[----:B------:R-:W1:Y:S01]  /*0020*/  LDCU UR6, c[0x0][0x39c] ;  /* 0x00007380ff0677ac */ /* 0x000e620008000800 */
[----:B------:R-:W2:Y:S01]  /*0030*/  S2R R11, SR_TID.Y ;  /* 0x00000000000b7919 */ /* 0x000ea20000002200 */
[----:B------:R-:W3:Y:S01]  /*0040*/  LDCU UR7, c[0x0][0x398] ;  /* 0x00007300ff0777ac */ /* 0x000ee20008000800 */
[----:B------:R-:W4:Y:S04]  /*0050*/  S2R R9, SR_TID.X ;  /* 0x0000000000097919 */ /* 0x000f280000002100 */
[----:B------:R-:W1:Y:S08]  /*0060*/  LDC R23, c[0x0][0x3a4] ;  /* 0x0000e900ff177b82 */ /* 0x000e700000000800 */
[----:B------:R-:W4:Y:S01]  /*0070*/  LDC R4, c[0x0][0x360] ;  /* 0x0000d800ff047b82 */ /* 0x000f220000000800 */
[----:B0-----:R-:W-:-:S07]  /*0080*/  IABS R13, R7 ;  /* 0x00000007000d7213 */ /* 0x001fce0000000000 */
[----:B------:R-:W2:Y:S01]  /*0090*/  S2UR UR5, SR_CTAID.Y ;  /* 0x00000000000579c3 */ /* 0x000ea20000002600 */
[----:B------:R-:W0:Y:S01]  /*00a0*/  I2F.RP R0, R13 ;  /* 0x0000000d00007306 */ /* 0x000e220000209400 */
[----:B-1----:R-:W-:-:S06]  /*00b0*/  IADD3 R6, PT, PT, -R23, UR6, RZ ;  /* 0x0000000617067c10 */ /* 0x002fcc000fffe1ff */
[----:B------:R-:W2:Y:S08]  /*00c0*/  LDC R8, c[0x0][0x364] ;  /* 0x0000d900ff087b82 */ /* 0x000eb00000000800 */
[----:B------:R-:W4:Y:S01]  /*00d0*/  S2UR UR4, SR_CTAID.X ;  /* 0x00000000000479c3 */ /* 0x000f220000002500 */
[----:B0-----:R-:W0:Y:S02]  /*00e0*/  MUFU.RCP R0, R0 ;  /* 0x0000000000007308 */ /* 0x001e240000001000 */
[----:B0-----:R-:W-:-:S06]  /*00f0*/  VIADD R2, R0, 0xffffffe ;  /* 0x0ffffffe00027836 */ /* 0x001fcc0000000000 */
[----:B------:R0:W1:Y:S02]  /*0100*/  F2I.FTZ.U32.TRUNC.NTZ R3, R2 ;  /* 0x0000000200037305 */ /* 0x000064000021f000 */
[----:B0-----:R-:W-:Y:S02]  /*0110*/  IMAD.MOV.U32 R2, RZ, RZ, RZ ;  /* 0x000000ffff027224 */ /* 0x001fe400078e00ff */
[----:B-1----:R-:W-:-:S04]  /*0120*/  IMAD.MOV R0, RZ, RZ, -R3 ;  /* 0x000000ffff007224 */ /* 0x002fc800078e0a03 */
[----:B------:R-:W-:Y:S01]  /*0130*/  IMAD R5, R0, R13, RZ ;  /* 0x0000000d00057224 */ /* 0x000fe200078e02ff */
[----:B------:R-:W-:-:S03]  /*0140*/  IABS R0, R6 ;  /* 0x0000000600007213 */ /* 0x000fc60000000000 */
[----:B------:R-:W-:Y:S01]  /*0150*/  IMAD.HI.U32 R2, R3, R5, R2 ;  /* 0x0000000503027227 */ /* 0x000fe200078e0002 */
[----:B------:R-:W-:-:S03]  /*0160*/  MOV R3, R0 ;  /* 0x0000000000037202 */ /* 0x000fc60000000f00 */
[----:B--2---:R-:W-:Y:S02]  /*0170*/  IMAD R0, R8, UR5, R11 ;  /* 0x0000000508007c24 */ /* 0x004fe4000f8e020b */
[----:B------:R-:W-:-:S04]  /*0180*/  IMAD.HI.U32 R5, R2, R3, RZ ;  /* 0x0000000302057227 */ /* 0x000fc800078e00ff */
[----:B------:R-:W-:Y:S02]  /*0190*/  IMAD.MOV R10, RZ, RZ, -R5 ;  /* 0x000000ffff0a7224 */ /* 0x000fe400078e0a05 */
[----:B----4-:R-:W-:Y:S02]  /*01a0*/  IMAD R2, R4, UR4, R9 ;  /* 0x0000000404027c24 */ /* 0x010fe4000f8e0209 */
[C---:B------:R-:W-:Y:S02]  /*01b0*/  IMAD R8, R13.reuse, R10, R3 ;  /* 0x0000000a0d087224 */ /* 0x040fe400078e0203 */
[-C--:B------:R-:W-:Y:S02]  /*01c0*/  IMAD R3, R0, R7.reuse, RZ ;  /* 0x0000000700037224 */ /* 0x080fe400078e02ff */
[----:B------:R-:W-:Y:S01]  /*01d0*/  IMAD R4, R2, R7, RZ ;  /* 0x0000000702047224 */ /* 0x000fe200078e02ff */
[----:B------:R-:W-:Y:S02]  /*01e0*/  ISETP.GT.U32.AND P1, PT, R13, R8, PT ;  /* 0x000000080d00720c */ /* 0x000fe40003f24070 */
[----:B------:R-:W-:-:S04]  /*01f0*/  ISETP.GE.AND P0, PT, R3, UR6, PT ;  /* 0x0000000603007c0c */ /* 0x000fc8000bf06270 */
[----:B---3--:R-:W-:-:S07]  /*0200*/  ISETP.GE.OR P0, PT, R4, UR7, P0 ;  /* 0x0000000704007c0c */ /* 0x008fce0008706670 */
[----:B------:R-:W-:-:S06]  /*0210*/  @!P1 IMAD.IADD R8, R8, 0x1, -R13 ;  /* 0x0000000108089824 */ /* 0x000fcc00078e0a0d */
[----:B------:R-:W-:Y:S05]  /*0220*/  @P0 EXIT ;  /* 0x000000000000094d */ /* 0x000fea0003800000 */
[----:B------:R-:W0:Y:S01]  /*0230*/  LDCU UR4, c[0x0][0x3a0] ;  /* 0x00007400ff0477ac */ /* 0x000e220008000800 */
[----:B------:R-:W-:Y:S01]  /*0240*/  ISETP.GE.U32.AND P2, PT, R8, R13, PT ;  /* 0x0000000d0800720c */ /* 0x000fe20003f46070 */
[----:B------:R-:W-:Y:S01]  /*0250*/  @!P1 VIADD R5, R5, 0x1 ;  /* 0x0000000105059836 */ /* 0x000fe20000000000 */
[----:B------:R-:W-:Y:S01]  /*0260*/  LOP3.LUT R6, R6, R7, RZ, 0x3c, !PT ;  /* 0x0000000706067212 */ /* 0x000fe200078e3cff */
[----:B------:R-:W1:Y:S01]  /*0270*/  LDCU.64 UR10, c[0x0][0x358] ;  /* 0x00006b00ff0a77ac */ /* 0x000e620008000a00 */
[----:B------:R-:W-:Y:S02]  /*0280*/  ISETP.NE.AND P1, PT, R7, RZ, PT ;  /* 0x000000ff0700720c */ /* 0x000fe40003f25270 */
[----:B------:R-:W-:Y:S02]  /*0290*/  CS2R R18, SRZ ;  /* 0x0000000000127805 */ /* 0x000fe4000001ff00 */
[----:B------:R-:W-:-:S05]  /*02a0*/  ISETP.GE.AND P0, PT, R6, RZ, PT ;  /* 0x000000ff0600720c */ /* 0x000fca0003f06270 */
[----:B------:R-:W-:Y:S02]  /*02b0*/  @P2 IADD3 R5, PT, PT, R5, 0x1, RZ ;  /* 0x0000000105052810 */ /* 0x000fe40007ffe0ff */
[----:B0-----:R-:W-:-:S06]  /*02c0*/  VIMNMX R6, PT, PT, R23, UR4, PT ;  /* 0x0000000417067c48 */ /* 0x001fcc000bfe0100 */
[----:B------:R-:W-:Y:S01]  /*02d0*/  @!P0 IMAD.MOV R5, RZ, RZ, -R5 ;  /* 0x000000ffff058224 */ /* 0x000fe200078e0a05 */
[----:B------:R-:W-:Y:S02]  /*02e0*/  @!P1 LOP3.LUT R5, RZ, R7, RZ, 0x33, !PT ;  /* 0x00000007ff059212 */ /* 0x000fe400078e33ff */
[----:B------:R-:W-:-:S13]  /*02f0*/  ISETP.GE.AND P2, PT, R6, 0x1, PT ;  /* 0x000000010600780c */ /* 0x000fda0003f46270 */
[----:B-1----:R-:W-:Y:S05]  /*0300*/  @!P2 BRA `(.L_x_1) ;  /* 0x0000000800e0a947 */ /* 0x002fea0003800000 */
[----:B------:R-:W0:Y:S01]  /*0310*/  LDCU.64 UR6, c[0x0][0x380] ;  /* 0x00007000ff0677ac */ /* 0x000e220008000a00 */
[C---:B------:R-:W-:Y:S02]  /*0320*/  LOP3.LUT R6, R23.reuse, 0xf, RZ, 0xc0, !PT ;  /* 0x0000000f17067812 */ /* 0x040fe400078ec0ff */
[----:B------:R-:W-:Y:S02]  /*0330*/  CS2R R18, SRZ ;  /* 0x0000000000127805 */ /* 0x000fe4000001ff00 */
[C---:B------:R-:W-:Y:S01]  /*0340*/  LOP3.LUT R7, R23.reuse, 0x7, RZ, 0xc0, !PT ;  /* 0x0000000717077812 */ /* 0x040fe200078ec0ff */
[----:B------:R-:W-:Y:S01]  /*0350*/  UMOV UR4, URZ ;  /* 0x000000ff00047c82 */ /* 0x000fe20008000000 */
[C---:B------:R-:W-:Y:S01]  /*0360*/  LOP3.LUT R22, R23.reuse, 0x7ffffff0, RZ, 0xc0, !PT ;  /* 0x7ffffff017167812 */ /* 0x040fe200078ec0ff */
[----:B------:R-:W-:Y:S01]  /*0370*/  VIADD R8, R6, 0xffffffff ;  /* 0xffffffff06087836 */ /* 0x000fe20000000000 */
[----:B------:R-:W-:Y:S01]  /*0380*/  LOP3.LUT R23, R23, 0x3, RZ, 0xc0, !PT ;  /* 0x0000000317177812 */ /* 0x000fe200078ec0ff */
[----:B------:R-:W-:Y:S01]  /*0390*/  VIADD R9, R7, 0xffffffff ;  /* 0xffffffff07097836 */ /* 0x000fe20000000000 */
[----:B------:R-:W-:-:S02]  /*03a0*/  IADD3 R24, PT, PT, -R22, RZ, RZ ;  /* 0x000000ff16187210 */ /* 0x000fc40007ffe1ff */
[----:B------:R-:W-:Y:S02]  /*03b0*/  ISETP.GE.U32.AND P0, PT, R8, 0x7, PT ;  /* 0x000000070800780c */ /* 0x000fe40003f06070 */
[----:B------:R-:W-:Y:S01]  /*03c0*/  ISETP.GE.U32.AND P1, PT, R9, 0x3, PT ;  /* 0x000000030900780c */ /* 0x000fe20003f26070 */
[----:B0-----:R-:W-:-:S04]  /*03d0*/  UIADD3 UR5, UP0, UPT, UR6, 0x40, URZ ;  /* 0x0000004006057890 */ /* 0x001fc8000ff1e0ff */
[----:B------:R-:W-:-:S12]  /*03e0*/  UIADD3.X UR8, UPT, UPT, URZ, UR7, URZ, UP0, !UPT ;  /* 0x00000007ff087290 */ /* 0x000fd800087fe4ff */
.L_x_7:
[----:B------:R-:W0:Y:S01]  /*03f0*/  LDCU.64 UR14, c[0x0][0x3a0] ;  /* 0x00007400ff0e77ac */ /* 0x000e220008000a00 */
[----:B------:R-:W-:Y:S02]  /*0400*/  VIADD R8, R4, UR4 ;  /* 0x0000000404087c36 */ /* 0x000fe40008000000 */
[----:B------:R-:W-:Y:S01]  /*0410*/  IMAD.MOV.U32 R26, RZ, RZ, RZ ;  /* 0x000000ffff1a7224 */ /* 0x000fe200078e00ff */
[----:B------:R-:W1:Y:S01]  /*0420*/  LDCU UR6, c[0x0][0x39c] ;  /* 0x00007380ff0677ac */ /* 0x000e620008000800 */
[----:B0-----:R-:W-:Y:S02]  /*0430*/  UISETP.GE.U32.AND UP1, UPT, UR15, 0x10, UPT ;  /* 0x000000100f00788c */ /* 0x001fe4000bf26070 */
[----:B------:R-:W-:Y:S02]  /*0440*/  UIMAD UR12, UR4, UR15, URZ ;  /* 0x0000000f040c72a4 */ /* 0x000fe4000f8e02ff */
[----:B------:R-:W-:Y:S01]  /*0450*/  UIADD3 UR4, UPT, UPT, UR4, 0x1, URZ ;  /* 0x0000000104047890 */ /* 0x000fe2000fffe0ff */
[----:B-1----:R-:W-:-:S03]  /*0460*/  IMAD R25, R8, UR6, R3 ;  /* 0x0000000608197c24 */ /* 0x002fc6000f8e0203 */
[----:B------:R-:W-:Y:S01]  /*0470*/  UISETP.NE.AND UP0, UPT, UR4, UR14, UPT ;  /* 0x0000000e0400728c */ /* 0x000fe2000bf05270 */
[----:B------:R-:W-:Y:S10]  /*0480*/  BRA.U !UP1, `(.L_x_2) ;  /* 0x0000000509107547 */ /* 0x000ff4000b800000 */
[----:B------:R-:W0:Y:S01]  /*0490*/  LDCU.64 UR6, c[0x0][0x388] ;  /* 0x00007100ff0677ac */ /* 0x000e220008000a00 */
[----:B------:R-:W-:Y:S01]  /*04a0*/  IMAD.MOV.U32 R26, RZ, RZ, R25 ;  /* 0x000000ffff1a7224 */ /* 0x000fe200078e0019 */
[----:B------:R-:W-:Y:S01]  /*04b0*/  MOV R27, R24 ;  /* 0x00000018001b7202 */ /* 0x000fe20000000f00 */
[----:B0-----:R-:W-:-:S04]  /*04c0*/  UIMAD.WIDE.U32 UR6, UR12, 0x8, UR6 ;  /* 0x000000080c0678a5 */ /* 0x001fc8000f8e0006 */
[----:B------:R-:W-:-:S04]  /*04d0*/  UIADD3 UR9, UP1, UPT, UR6, 0x40, URZ ;  /* 0x0000004006097890 */ /* 0x000fc8000ff3e0ff */
[----:B------:R-:W-:Y:S02]  /*04e0*/  UIADD3.X UR6, UPT, UPT, URZ, UR7, URZ, UP1, !UPT ;  /* 0x00000007ff067290 */ /* 0x000fe40008ffe4ff */
[----:B------:R-:W-:-:S04]  /*04f0*/  IMAD.U32 R12, RZ, RZ, UR9 ;  /* 0x00000009ff0c7e24 */ /* 0x000fc8000f8e00ff */
[----:B------:R-:W-:-:S07]  /*0500*/  IMAD.U32 R13, RZ, RZ, UR6 ;  /* 0x00000006ff0d7e24 */ /* 0x000fce000f8e00ff */
.L_x_3:
[----:B------:R-:W-:Y:S01]  /*0510*/  MOV R8, UR5 ;  /* 0x0000000500087c02 */ /* 0x000fe20008000f00 */
[----:B------:R-:W-:Y:S01]  /*0520*/  IMAD.U32 R9, RZ, RZ, UR8 ;  /* 0x00000008ff097e24 */ /* 0x000fe2000f8e00ff */
[----:B------:R-:W-:Y:S01]  /*0530*/  MOV R11, R13 ;  /* 0x0000000d000b7202 */ /* 0x000fe20000000f00 */
[----:B------:R-:W-:Y:S02]  /*0540*/  IMAD.MOV.U32 R10, RZ, RZ, R12 ;  /* 0x000000ffff0a7224 */ /* 0x000fe400078e000c */
[----:B------:R-:W-:-:S03]  /*0550*/  IMAD.WIDE R8, R26, 0x8, R8 ;  /* 0x000000081a087825 */ /* 0x000fc600078e0208 */
[----:B------:R-:W2:Y:S04]  /*0560*/  LDG.E.64 R14, desc[UR10][R10.64+-0x40] ;  /* 0xffffc00a0a0e7981 */ /* 0x000ea8000c1e1b00 */
[----:B------:R-:W2:Y:S04]  /*0570*/  LDG.E.64 R16, desc[UR10][R8.64+-0x40] ;  /* 0xffffc00a08107981 */ /* 0x000ea8000c1e1b00 */
[----:B------:R-:W3:Y:S04]  /*0580*/  LDG.E.64 R20, desc[UR10][R10.64+-0x38] ;  /* 0xffffc80a0a147981 */ /* 0x000ee8000c1e1b00 */
[----:B------:R-:W3:Y:S01]  /*0590*/  LDG.E.64 R12, desc[UR10][R8.64+-0x38] ;  /* 0xffffc80a080c7981 */ /* 0x000ee2000c1e1b00 */
[----:B--2---:R-:W-:-:S03]  /*05a0*/  DFMA R14, R16, R14, R18 ;  /* 0x0000000e100e722b */ /* 0x004fc60000000012 */
[----:B------:R-:W2:Y:S04]  /*05b0*/  LDG.E.64 R16, desc[UR10][R8.64+-0x30] ;  /* 0xffffd00a08107981 */ /* 0x000ea8000c1e1b00 */
[----:B------:R-:W4:Y:S01]  /*05c0*/  LDG.E.64 R18, desc[UR10][R10.64+-0x28] ;  /* 0xffffd80a0a127981 */ /* 0x000f22000c1e1b00 */
[----:B---3--:R-:W-:-:S03]  /*05d0*/  DFMA R20, R12, R20, R14 ;  /* 0x000000140c14722b */ /* 0x008fc6000000000e */
[----:B------:R-:W2:Y:S04]  /*05e0*/  LDG.E.64 R14, desc[UR10][R10.64+-0x30] ;  /* 0xffffd00a0a0e7981 */ /* 0x000ea8000c1e1b00 */
[----:B------:R-:W4:Y:S01]  /*05f0*/  LDG.E.64 R12, desc[UR10][R8.64+-0x28] ;  /* 0xffffd80a080c7981 */ /* 0x000f22000c1e1b00 */
[----:B--2---:R-:W-:-:S03]  /*0600*/  DFMA R14, R16, R14, R20 ;  /* 0x0000000e100e722b */ /* 0x004fc60000000014 */
[----:B------:R-:W2:Y:S04]  /*0610*/  LDG.E.64 R16, desc[UR10][R8.64+-0x20] ;  /* 0xffffe00a08107981 */ /* 0x000ea8000c1e1b00 */
[----:B------:R-:W3:Y:S01]  /*0620*/  LDG.E.64 R20, desc[UR10][R10.64+-0x18] ;  /* 0xffffe80a0a147981 */ /* 0x000ee2000c1e1b00 */
[----:B----4-:R-:W-:-:S03]  /*0630*/  DFMA R18, R12, R18, R14 ;  /* 0x000000120c12722b */ /* 0x010fc6000000000e */
[----:B------:R-:W2:Y:S04]  /*0640*/  LDG.E.64 R14, desc[UR10][R10.64+-0x20] ;  /* 0xffffe00a0a0e7981 */ /* 0x000ea8000c1e1b00 */
        /* <DEDUP_REMOVED lines=15> */
[----:B------:R-:W2:Y:S01]  /*0740*/  LDG.E.64 R18, desc[UR10][R8.64+0x10] ;  /* 0x0000100a08127981 */ /* 0x000ea2000c1e1b00 */
[----:B---3--:R-:W-:-:S03]  /*0750*/  DFMA R20, R12, R20, R14 ;  /* 0x000000140c14722b */ /* 0x008fc6000000000e */
[----:B------:R-:W3:Y:S04]  /*0760*/  LDG.E.64 R12, desc[UR10][R10.64+0x18] ;  /* 0x0000180a0a0c7981 */ /* 0x000ee8000c1e1b00 */
[----:B------:R-:W3:Y:S01]  /*0770*/  LDG.E.64 R14, desc[UR10][R8.64+0x18] ;  /* 0x0000180a080e7981 */ /* 0x000ee2000c1e1b00 */
[----:B--2---:R-:W-:-:S03]  /*0780*/  DFMA R16, R18, R16, R20 ;  /* 0x000000101210722b */ /* 0x004fc60000000014 */
[----:B------:R-:W2:Y:S04]  /*0790*/  LDG.E.64 R18, desc[UR10][R10.64+0x28] ;  /* 0x0000280a0a127981 */ /* 0x000ea8000c1e1b00 */
[----:B------:R-:W2:Y:S01]  /*07a0*/  LDG.E.64 R20, desc[UR10][R8.64+0x28] ;  /* 0x0000280a08147981 */ /* 0x000ea2000c1e1b00 */
[----:B---3--:R-:W-:-:S03]  /*07b0*/  DFMA R12, R14, R12, R16 ;  /* 0x0000000c0e0c722b */ /* 0x008fc60000000010 */
[----:B------:R-:W3:Y:S04]  /*07c0*/  LDG.E.64 R14, desc[UR10][R10.64+0x20] ;  /* 0x0000200a0a0e7981 */ /* 0x000ee8000c1e1b00 */
[----:B------:R-:W3:Y:S02]  /*07d0*/  LDG.E.64 R16, desc[UR10][R8.64+0x20] ;  /* 0x0000200a08107981 */ /* 0x000ee4000c1e1b00 */
[----:B---3--:R-:W-:Y:S02]  /*07e0*/  DFMA R12, R16, R14, R12 ;  /* 0x0000000e100c722b */ /* 0x008fe4000000000c */
[----:B------:R-:W3:Y:S04]  /*07f0*/  LDG.E.64 R14, desc[UR10][R8.64+0x30] ;  /* 0x0000300a080e7981 */ /* 0x000ee8000c1e1b00 */
[----:B------:R-:W4:Y:S02]  /*0800*/  LDG.E.64 R16, desc[UR10][R10.64+0x38] ;  /* 0x0000380a0a107981 */ /* 0x000f24000c1e1b00 */
[----:B--2---:R-:W-:-:S02]  /*0810*/  DFMA R18, R20, R18, R12 ;  /* 0x000000121412722b */ /* 0x004fc4000000000c */
[----:B------:R-:W3:Y:S04]  /*0820*/  LDG.E.64 R12, desc[UR10][R10.64+0x30] ;  /* 0x0000300a0a0c7981 */ /* 0x000ee8000c1e1b00 */
[----:B------:R-:W4:Y:S01]  /*0830*/  LDG.E.64 R20, desc[UR10][R8.64+0x38] ;  /* 0x0000380a08147981 */ /* 0x000f22000c1e1b00 */
[----:B------:R-:W-:-:S05]  /*0840*/  VIADD R27, R27, 0x10 ;  /* 0x000000101b1b7836 */ /* 0x000fca0000000000 */
[----:B------:R-:W-:Y:S02]  /*0850*/  ISETP.NE.AND P2, PT, R27, RZ, PT ;  /* 0x000000ff1b00720c */ /* 0x000fe40003f45270 */
[----:B------:R-:W-:Y:S01]  /*0860*/  IADD3 R26, PT, PT, R26, 0x10, RZ ;  /* 0x000000101a1a7810 */ /* 0x000fe20007ffe0ff */
[----:B---3--:R-:W-:Y:S01]  /*0870*/  DFMA R18, R14, R12, R18 ;  /* 0x0000000c0e12722b */ /* 0x008fe20000000012 */
[----:B------:R-:W-:-:S07]  /*0880*/  IADD3 R12, P3, PT, R10, 0x80, RZ ;  /* 0x000000800a0c7810 */ /* 0x000fce0007f7e0ff */
[----:B----4-:R-:W-:Y:S01]  /*0890*/  DFMA R18, R20, R16, R18 ;  /* 0x000000101412722b */ /* 0x010fe20000000012 */
[----:B------:R-:W-:Y:S01]  /*08a0*/  IMAD.X R13, RZ, RZ, R11, P3 ;  /* 0x000000ffff0d7224 */ /* 0x000fe200018e060b */
[----:B------:R-:W-:Y:S09]  /*08b0*/  @P2 BRA `(.L_x_3) ;  /* 0xfffffffc00142947 */ /* 0x000ff2000383ffff */
[----:B------:R-:W-:-:S07]  /*08c0*/  IMAD.MOV.U32 R26, RZ, RZ, R22 ;  /* 0x000000ffff1a7224 */ /* 0x000fce00078e0016 */
.L_x_2:
[----:B------:R-:W-:-:S13]  /*08d0*/  ISETP.NE.AND P2, PT, R6, RZ, PT ;  /* 0x000000ff0600720c */ /* 0x000fda0003f45270 */
[----:B------:R-:W-:Y:S05]  /*08e0*/  @!P2 BRA `(.L_x_4) ;  /* 0x000000040064a947 */ /* 0x000fea0003800000 */
[----:B------:R-:W-:Y:S01]  /*08f0*/  ISETP.NE.AND P2, PT, R7, RZ, PT ;  /* 0x000000ff0700720c */ /* 0x000fe20003f45270 */
[----:B------:R-:W-:-:S12]  /*0900*/  @!P0 BRA `(.L_x_5) ;  /* 0x0000000000908947 */ /* 0x000fd80003800000 */
[----:B------:R-:W0:Y:S01]  /*0910*/  LDC.64 R14, c[0x0][0x380] ;  /* 0x0000e000ff0e7b82 */ /* 0x000e220000000a00 */
[----:B------:R-:W-:Y:S01]  /*0920*/  IADD3 R11, PT, PT, R26, UR12, RZ ;  /* 0x0000000c1a0b7c10 */ /* 0x000fe2000fffe0ff */
[----:B------:R-:W-:-:S06]  /*0930*/  IMAD.IADD R9, R25, 0x1, R26 ;  /* 0x0000000119097824 */ /* 0x000fcc00078e021a */
[----:B------:R-:W1:Y:S01]  /*0940*/  LDC.64 R28, c[0x0][0x388] ;  /* 0x0000e200ff1c7b82 */ /* 0x000e620000000a00 */
[----:B0-----:R-:W-:-:S07]  /*0950*/  IMAD.WIDE R14, R9, 0x8, R14 ;  /* 0x00000008090e7825 */ /* 0x001fce00078e020e */
[----:B------:R-:W0:Y:S01]  /*0960*/  LDC.64 R8, c[0x0][0x388] ;  /* 0x0000e200ff087b82 */ /* 0x000e220000000a00 */
[----:B------:R-:W2:Y:S01]  /*0970*/  LDG.E.64 R12, desc[UR10][R14.64] ;  /* 0x0000000a0e0c7981 */ /* 0x000ea2000c1e1b00 */
[----:B-1----:R-:W-:Y:S01]  /*0980*/  IMAD.WIDE.U32 R28, R11, 0x8, R28 ;  /* 0x000000080b1c7825 */ /* 0x002fe200078e001c */
[----:B------:R-:W-:Y:S02]  /*0990*/  IADD3 R16, P3, PT, R26, UR12, RZ ;  /* 0x0000000c1a107c10 */ /* 0x000fe4000ff7e0ff */
[----:B------:R-:W3:Y:S04]  /*09a0*/  LDG.E.64 R20, desc[UR10][R14.64+0x8] ;  /* 0x0000080a0e147981 */ /* 0x000ee8000c1e1b00 */
[----:B------:R-:W2:Y:S01]  /*09b0*/  LDG.E.64 R10, desc[UR10][R28.64] ;  /* 0x0000000a1c0a7981 */ /* 0x000ea2000c1e1b00 */
[----:B------:R-:W-:-:S03]  /*09c0*/  IMAD.X R17, RZ, RZ, RZ, P3 ;  /* 0x000000ffff117224 */ /* 0x000fc600018e06ff */
[----:B------:R-:W4:Y:S01]  /*09d0*/  LDG.E.64 R28, desc[UR10][R14.64+0x38] ;  /* 0x0000380a0e1c7981 */ /* 0x000f22000c1e1b00 */
[----:B0-----:R-:W-:-:S04]  /*09e0*/  LEA R8, P3, R16, R8, 0x3 ;  /* 0x0000000810087211 */ /* 0x001fc800078618ff */
[----:B------:R-:W-:-:S05]  /*09f0*/  LEA.HI.X R9, R16, R9, R17, 0x3, P3 ;  /* 0x0000000910097211 */ /* 0x000fca00018f1c11 */
        /* <DEDUP_REMOVED lines=15> */
[----:B------:R-:W2:Y:S04]  /*0af0*/  LDG.E.64 R10, desc[UR10][R8.64+0x30] ;  /* 0x0000300a080a7981 */ /* 0x000ea8000c1e1b00 */
[----:B------:R-:W4:Y:S01]  /*0b00*/  LDG.E.64 R8, desc[UR10][R8.64+0x38] ;  /* 0x0000380a08087981 */ /* 0x000f22000c1e1b00 */
[----:B---3--:R-:W-:Y:S01]  /*0b10*/  DFMA R16, R18, R16, R20 ;  /* 0x000000101210722b */ /* 0x008fe20000000014 */
[----:B------:R-:W-:-:S07]  /*0b20*/  VIADD R26, R26, 0x8 ;  /* 0x000000081a1a7836 */ /* 0x000fce0000000000 */
[----:B--2---:R-:W-:-:S08]  /*0b30*/  DFMA R10, R12, R10, R16 ;  /* 0x0000000a0c0a722b */ /* 0x004fd00000000010 */
[----:B----4-:R-:W-:-:S11]  /*0b40*/  DFMA R18, R28, R8, R10 ;  /* 0x000000081c12722b */ /* 0x010fd6000000000a */
.L_x_5:
[----:B------:R-:W-:Y:S05]  /*0b50*/  @!P2 BRA `(.L_x_4) ;  /* 0x0000000000c8a947 */ /* 0x000fea0003800000 */
[----:B------:R-:W-:Y:S01]  /*0b60*/  ISETP.NE.AND P2, PT, R23, RZ, PT ;  /* 0x000000ff1700720c */ /* 0x000fe20003f45270 */
[----:B------:R-:W-:-:S12]  /*0b70*/  @!P1 BRA `(.L_x_6) ;  /* 0x0000000000609947 */ /* 0x000fd80003800000 */
[----:B------:R-:W0:Y:S01]  /*0b80*/  LDC.64 R14, c[0x0][0x380] ;  /* 0x0000e000ff0e7b82 */ /* 0x000e220000000a00 */
[----:B------:R-:W-:Y:S01]  /*0b90*/  IADD3 R9, PT, PT, R25, R26, RZ ;  /* 0x0000001a19097210 */ /* 0x000fe20007ffe0ff */
[----:B------:R-:W-:-:S06]  /*0ba0*/  VIADD R11, R26, UR12 ;  /* 0x0000000c1a0b7c36 */ /* 0x000fcc0008000000 */
        /* <DEDUP_REMOVED lines=15> */
[----:B------:R-:W2:Y:S04]  /*0ca0*/  LDG.E.64 R10, desc[UR10][R8.64+0x10] ;  /* 0x0000100a080a7981 */ /* 0x000ea8000c1e1b00 */
[----:B------:R-:W4:Y:S01]  /*0cb0*/  LDG.E.64 R8, desc[UR10][R8.64+0x18] ;  /* 0x0000180a08087981 */ /* 0x000f22000c1e1b00 */
[----:B---3--:R-:W-:Y:S01]  /*0cc0*/  DFMA R16, R20, R16, R18 ;  /* 0x000000101410722b */ /* 0x008fe20000000012 */
[----:B------:R-:W-:-:S07]  /*0cd0*/  IADD3 R26, PT, PT, R26, 0x4, RZ ;  /* 0x000000041a1a7810 */ /* 0x000fce0007ffe0ff */
[----:B--2---:R-:W-:-:S08]  /*0ce0*/  DFMA R10, R12, R10, R16 ;  /* 0x0000000a0c0a722b */ /* 0x004fd00000000010 */
[----:B----4-:R-:W-:-:S11]  /*0cf0*/  DFMA R18, R28, R8, R10 ;  /* 0x000000081c12722b */ /* 0x010fd6000000000a */
.L_x_6:
[----:B------:R-:W-:Y:S05]  /*0d00*/  @!P2 BRA `(.L_x_4) ;  /* 0x00000000005ca947 */ /* 0x000fea0003800000 */
[----:B------:R-:W0:Y:S01]  /*0d10*/  LDC.64 R8, c[0x0][0x388] ;  /* 0x0000e200ff087b82 */ /* 0x000e220000000a00 */
[----:B------:R-:W-:Y:S02]  /*0d20*/  VIADD R13, R26, UR12 ;  /* 0x0000000c1a0d7c36 */ /* 0x000fe40008000000 */
[----:B------:R-:W-:-:S05]  /*0d30*/  IMAD.IADD R25, R25, 0x1, R26 ;  /* 0x0000000119197824 */ /* 0x000fca00078e021a */
[----:B------:R-:W1:Y:S01]  /*0d40*/  LDC.64 R10, c[0x0][0x380] ;  /* 0x0000e000ff0a7b82 */ /* 0x000e620000000a00 */
[----:B0-----:R-:W-:-:S06]  /*0d50*/  IMAD.WIDE.U32 R8, R13, 0x8, R8 ;  /* 0x000000080d087825 */ /* 0x001fcc00078e0008 */
[----:B------:R-:W2:Y:S01]  /*0d60*/  LDG.E.64 R8, desc[UR10][R8.64] ;  /* 0x0000000a08087981 */ /* 0x000ea2000c1e1b00 */
[----:B-1----:R-:W-:-:S05]  /*0d70*/  IMAD.WIDE R10, R25, 0x8, R10 ;  /* 0x00000008190a7825 */ /* 0x002fca00078e020a */
[----:B------:R-:W2:Y:S01]  /*0d80*/  LDG.E.64 R12, desc[UR10][R10.64] ;  /* 0x0000000a0a0c7981 */ /* 0x000ea2000c1e1b00 */
[----:B------:R-:W-:Y:S01]  /*0d90*/  ISETP.NE.AND P2, PT, R23, 0x1, PT ;  /* 0x000000011700780c */ /* 0x000fe20003f45270 */
[----:B--2---:R-:W-:-:S12]  /*0da0*/  DFMA R18, R12, R8, R18 ;  /* 0x000000080c12722b */ /* 0x004fd80000000012 */
[----:B------:R-:W-:Y:S05]  /*0db0*/  @!P2 BRA `(.L_x_4) ;  /* 0x000000000030a947 */ /* 0x000fea0003800000 */
[----:B------:R-:W0:Y:S01]  /*0dc0*/  LDC.64 R8, c[0x0][0x388] ;  /* 0x0000e200ff087b82 */ /* 0x000e220000000a00 */
[----:B------:R-:W-:Y:S01]  /*0dd0*/  IADD3 R12, P2, PT, R26, UR12, RZ ;  /* 0x0000000c1a0c7c10 */ /* 0x000fe2000ff5e0ff */
[----:B------:R-:W2:Y:S03]  /*0de0*/  LDG.E.64 R14, desc[UR10][R10.64+0x8] ;  /* 0x0000080a0a0e7981 */ /* 0x000ea6000c1e1b00 */
[----:B------:R-:W-:Y:S02]  /*0df0*/  IADD3.X R13, PT, PT, RZ, RZ, RZ, P2, !PT ;  /* 0x000000ffff0d7210 */ /* 0x000fe400017fe4ff */
[----:B------:R-:W-:-:S13]  /*0e00*/  ISETP.NE.AND P2, PT, R23, 0x2, PT ;  /* 0x000000021700780c */ /* 0x000fda0003f45270 */
[----:B------:R-:W3:Y:S01]  /*0e10*/  @P2 LDG.E.64 R16, desc[UR10][R10.64+0x10] ;  /* 0x0000100a0a102981 */ /* 0x000ee2000c1e1b00 */
[----:B0-----:R-:W-:-:S04]  /*0e20*/  LEA R8, P3, R12, R8, 0x3 ;  /* 0x000000080c087211 */ /* 0x001fc800078618ff */
[----:B------:R-:W-:-:S05]  /*0e30*/  LEA.HI.X R9, R12, R9, R13, 0x3, P3 ;  /* 0x000000090c097211 */ /* 0x000fca00018f1c0d */
[----:B------:R-:W2:Y:S04]  /*0e40*/  LDG.E.64 R12, desc[UR10][R8.64+0x8] ;  /* 0x0000080a080c7981 */ /* 0x000ea8000c1e1b00 */
[----:B------:R-:W3:Y:S01]  /*0e50*/  @P2 LDG.E.64 R20, desc[UR10][R8.64+0x10] ;  /* 0x0000100a08142981 */ /* 0x000ee2000c1e1b00 */
[----:B--2---:R-:W-:-:S08]  /*0e60*/  DFMA R18, R14, R12, R18 ;  /* 0x0000000c0e12722b */ /* 0x004fd00000000012 */
[----:B---3--:R-:W-:-:S11]  /*0e70*/  @P2 DFMA R18, R16, R20, R18 ;  /* 0x000000141012222b */ /* 0x008fd60000000012 */
.L_x_4:
[----:B------:R-:W-:Y:S05]  /*0e80*/  BRA.U UP0, `(.L_x_7) ;  /* 0xfffffff500587547 */ /* 0x000fea000b83ffff */
.L_x_1:
[----:B------:R-:W0:Y:S01]  /*0e90*/  LDC.64 R6, c[0x0][0x390] ;  /* 0x0000e400ff067b82 */ /* 0x000e220000000a00 */
[----:B------:R-:W-:-:S04]  /*0ea0*/  IMAD R5, R0, R5, R0 ;  /* 0x0000000500057224 */ /* 0x000fc800078e0200 */
[----:B------:R-:W-:-:S04]  /*0eb0*/  IMAD.IADD R3, R2, 0x1, R5 ;  /* 0x0000000102037824 */ /* 0x000fc800078e0205 */
[----:B0-----:R-:W-:-:S05]  /*0ec0*/  IMAD.WIDE R2, R3, 0x8, R6 ;  /* 0x0000000803027825 */ /* 0x001fca00078e0206 */
[----:B------:R-:W-:Y:S01]  /*0ed0*/  STG.E.64 desc[UR10][R2.64], R18 ;  /* 0x0000001202007986 */ /* 0x000fe2000c101b0a */
[----:B------:R-:W-:Y:S05]  /*0ee0*/  EXIT ;  /* 0x000000000000794d */ /* 0x000fea0003800000 */
.L_x_8:
        /* <DEDUP_REMOVED lines=9> */
.L_x_11:


//--------------------- .text._Z6matrixPddii      --------------------------
	.section	.text._Z6matrixPddii,"ax",@progbits
	.align	128
        .global         _Z6matrixPddii
        .type           _Z6matrixPddii,@function
        .size           _Z6matrixPddii,(.L_x_12 - _Z6matrixPddii)
        .other          _Z6matrixPddii,@"STO_CUDA_ENTRY STV_DEFAULT"
_Z6matrixPddii:
.text._Z6matrixPddii:
[----:B------:R-:W-:Y:S01]  /*0000*/  LDC R1, c[0x0][0x37c] ;  /* 0x0000df00ff017b82 */ /* 0x000fe20000000800 */
[----:B------:R-:W0:Y:S07]  /*0010*/  S2R R3, SR_TID.X ;  /* 0x0000000000037919 */ /* 0x000e2e0000002100 */
[----:B------:R-:W0:Y:S01]  /*0020*/  S2UR UR6, SR_CTAID.X ;  /* 0x00000000000679c3 */ /* 0x000e220000002500 */
[----:B------:R-:W1:Y:S07]  /*0030*/  LDCU.64 UR4, c[0x0][0x390] ;  /* 0x00007200ff0477ac */ /* 0x000e6e0008000a00 */
[----:B------:R-:W0:Y:S01]  /*0040*/  LDC R0, c[0x0][0x360] ;  /* 0x0000d800ff007b82 */ /* 0x000e220000000800 */
[----:B-1----:R-:W-:-:S04]  /*0050*/  UIMAD UR4, UR5, UR4, URZ ;  /* 0x00000004050472a4 */ /* 0x002fc8000f8e02ff */
[----:B------:R-:W-:Y:S01]  /*0060*/  USHF.R.S32.HI UR5, URZ, 0x1f, UR4 ;  /* 0x0000001fff057899 */ /* 0x000fe20008011404 */
[----:B0-----:R-:W-:-:S05]  /*0070*/  IMAD R0, R0, UR6, R3 ;  /* 0x0000000600007c24 */ /* 0x001fca000f8e0203 */
[----:B------:R-:W-:-:S04]  /*0080*/  ISETP.GE.U32.AND P0, PT, R0, UR4, PT ;  /* 0x0000000400007c0c */ /* 0x000fc8000bf06070 */
[----:B------:R-:W-:-:S13]  /*0090*/  ISETP.GE.U32.AND.EX P0, PT, RZ, UR5, PT, P0 ;  /* 0x00000005ff007c0c */ /* 0x000fda000bf06100 */
[----:B------:R-:W-:Y:S05]  /*00a0*/  @P0 EXIT ;  /* 0x000000000000094d */ /* 0x000fea0003800000 */
[----:B------:R-:W0:Y:S01]  /*00b0*/  LDCU.64 UR6, c[0x0][0x380] ;  /* 0x00007000ff0677ac */ /* 0x000e220008000a00 */
[----:B------:R-:W1:Y:S01]  /*00c0*/  LDC.64 R4, c[0x0][0x388] ;  /* 0x0000e200ff047b82 */ /* 0x000e620000000a00 */
[----:B------:R-:W1:Y:S01]  /*00d0*/  LDCU.64 UR4, c[0x0][0x358] ;  /* 0x00006b00ff0477ac */ /* 0x000e620008000a00 */
[----:B0-----:R-:W-:-:S04]  /*00e0*/  LEA R2, P0, R0, UR6, 0x3 ;  /* 0x0000000600027c11 */ /* 0x001fc8000f8018ff */
[----:B------:R-:W-:-:S05]  /*00f0*/  LEA.HI.X R3, R0, UR7, RZ, 0x3, P0 ;  /* 0x0000000700037c11 */ /* 0x000fca00080f1cff */
[----:B-1----:R-:W-:Y:S01]  /*0100*/  STG.E.64 desc[UR4][R2.64], R4 ;  /* 0x0000000402007986 */ /* 0x002fe2000c101b04 */
[----:B------:R-:W-:Y:S05]  /*0110*/  EXIT ;  /* 0x000000000000794d */ /* 0x000fea0003800000 */
.L_x_9:
        /* <DEDUP_REMOVED lines=14> */
.L_x_12:


//--------------------- .nv.shared.reserved.0     --------------------------
	.section	.nv.shared.reserved.0,"aw",@nobits
	.weak		__nv_reservedSMEM_offset_0_alias
	.size		__nv_reservedSMEM_offset_0_alias, 0, 64
	.other		__nv_reservedSMEM_offset_0_alias,@"STO_CUDA_RESERVED_SHARED STV_DEFAULT"
__nv_reservedSMEM_offset_0_alias:
	.zero		0
	.zero		64


//--------------------- .nv.constant0._Z7paddingPdS_iiii --------------------------
	.section	.nv.constant0._Z7paddingPdS_iiii,"a",@progbits
	.sectionflags	@""
	.align	4
.nv.constant0._Z7paddingPdS_iiii:
	.zero		928


//--------------------- .nv.constant0._Z6conv2dPdS_S_iiiii --------------------------
	.section	.nv.constant0._Z6conv2dPdS_S_iiiii,"a",@progbits
	.sectionflags	@""
	.align	4
.nv.constant0._Z6conv2dPdS_S_iiiii:
	.zero		940


//--------------------- .nv.constant0._Z6matrixPddii --------------------------
	.section	.nv.constant0._Z6matrixPddii,"a",@progbits
	.sectionflags	@""
	.align	4
.nv.constant0._Z6matrixPddii:
	.zero		920


//--------------------- SYMBOLS --------------------------

	.type		.nv.reservedSmem.offset0,@object
	.size		.nv.reservedSmem.offset0,0x4
